//
// Generated by NVIDIA NVVM Compiler
//
// Compiler Build ID: CL-36424714
// Cuda compilation tools, release 13.0, V13.0.88
// Based on NVVM 20.0.0
//

.version 9.0
.target sm_100
.address_size 64

	// .globl	_Z25histogram_h100_dsm_kernelPKiPiiii
.extern .shared .align 16 .b8 shared_hist[];

.visible .entry _Z25histogram_h100_dsm_kernelPKiPiiii(
	.param .u64 .ptr .align 1 _Z25histogram_h100_dsm_kernelPKiPiiii_param_0,
	.param .u64 .ptr .align 1 _Z25histogram_h100_dsm_kernelPKiPiiii_param_1,
	.param .u32 _Z25histogram_h100_dsm_kernelPKiPiiii_param_2,
	.param .u32 _Z25histogram_h100_dsm_kernelPKiPiiii_param_3,
	.param .u32 _Z25histogram_h100_dsm_kernelPKiPiiii_param_4
)
{
	.reg .pred 	%p<12>;
	.reg .b32 	%r<74>;
	.reg .b64 	%rd<15>;

	ld.param.u64 	%rd4, [_Z25histogram_h100_dsm_kernelPKiPiiii_param_0];
	ld.param.u64 	%rd3, [_Z25histogram_h100_dsm_kernelPKiPiiii_param_1];
	ld.param.u32 	%r19, [_Z25histogram_h100_dsm_kernelPKiPiiii_param_2];
	ld.param.u32 	%r20, [_Z25histogram_h100_dsm_kernelPKiPiiii_param_3];
	cvta.to.global.u64 	%rd1, %rd4;
	mov.u32 	%r21, %ctaid.x;
	mov.u32 	%r1, %ntid.x;
	mov.u32 	%r73, %tid.x;
	mad.lo.s32 	%r71, %r21, %r1, %r73;
	mov.u32 	%r22, %nctaid.x;
	mul.lo.s32 	%r4, %r1, %r22;
	setp.ge.s32 	%p1, %r73, %r20;
	@%p1 bra 	$L__BB0_3;
	mov.u32 	%r68, %r73;
$L__BB0_2:
	shl.b32 	%r23, %r68, 2;
	mov.u32 	%r24, shared_hist;
	add.s32 	%r25, %r24, %r23;
	mov.b32 	%r26, 0;
	st.shared.u32 	[%r25], %r26;
	add.s32 	%r68, %r68, %r1;
	setp.lt.s32 	%p2, %r68, %r20;
	@%p2 bra 	$L__BB0_2;
$L__BB0_3:
	barrier.sync 	0;
	setp.ge.s32 	%p3, %r71, %r19;
	@%p3 bra 	$L__BB0_10;
	add.s32 	%r27, %r71, %r4;
	max.s32 	%r28, %r19, %r27;
	setp.lt.s32 	%p4, %r27, %r19;
	selp.u32 	%r29, 1, 0, %p4;
	add.s32 	%r30, %r27, %r29;
	sub.s32 	%r31, %r28, %r30;
	div.u32 	%r32, %r31, %r4;
	add.s32 	%r7, %r32, %r29;
	and.b32  	%r33, %r7, 3;
	setp.eq.s32 	%p5, %r33, 3;
	@%p5 bra 	$L__BB0_7;
	add.s32 	%r34, %r7, 1;
	and.b32  	%r35, %r34, 3;
	neg.s32 	%r69, %r35;
$L__BB0_6:
	.pragma "nounroll";
	mul.wide.s32 	%rd5, %r71, 4;
	add.s64 	%rd6, %rd1, %rd5;
	ld.global.u32 	%r36, [%rd6];
	rem.s32 	%r37, %r36, %r20;
	shl.b32 	%r38, %r37, 2;
	mov.u32 	%r39, shared_hist;
	add.s32 	%r40, %r39, %r38;
	atom.shared.add.u32 	%r41, [%r40], 1;
	add.s32 	%r71, %r71, %r4;
	add.s32 	%r69, %r69, 1;
	setp.ne.s32 	%p6, %r69, 0;
	@%p6 bra 	$L__BB0_6;
$L__BB0_7:
	setp.lt.u32 	%p7, %r7, 3;
	@%p7 bra 	$L__BB0_10;
	mov.u32 	%r45, shared_hist;
	mul.wide.s32 	%rd9, %r4, 4;
	shl.b32 	%r63, %r4, 2;
$L__BB0_9:
	mul.wide.s32 	%rd7, %r71, 4;
	add.s64 	%rd8, %rd1, %rd7;
	ld.global.u32 	%r42, [%rd8];
	rem.s32 	%r43, %r42, %r20;
	shl.b32 	%r44, %r43, 2;
	add.s32 	%r46, %r45, %r44;
	atom.shared.add.u32 	%r47, [%r46], 1;
	add.s64 	%rd10, %rd8, %rd9;
	ld.global.u32 	%r48, [%rd10];
	rem.s32 	%r49, %r48, %r20;
	shl.b32 	%r50, %r49, 2;
	add.s32 	%r51, %r45, %r50;
	atom.shared.add.u32 	%r52, [%r51], 1;
	add.s64 	%rd11, %rd10, %rd9;
	ld.global.u32 	%r53, [%rd11];
	rem.s32 	%r54, %r53, %r20;
	shl.b32 	%r55, %r54, 2;
	add.s32 	%r56, %r45, %r55;
	atom.shared.add.u32 	%r57, [%r56], 1;
	add.s64 	%rd12, %rd11, %rd9;
	ld.global.u32 	%r58, [%rd12];
	rem.s32 	%r59, %r58, %r20;
	shl.b32 	%r60, %r59, 2;
	add.s32 	%r61, %r45, %r60;
	atom.shared.add.u32 	%r62, [%r61], 1;
	add.s32 	%r71, %r63, %r71;
	setp.lt.s32 	%p8, %r71, %r19;
	@%p8 bra 	$L__BB0_9;
$L__BB0_10:
	setp.ge.s32 	%p9, %r73, %r20;
	barrier.sync 	0;
	@%p9 bra 	$L__BB0_15;
	cvta.to.global.u64 	%rd2, %rd3;
	mov.u32 	%r65, shared_hist;
$L__BB0_12:
	shl.b32 	%r64, %r73, 2;
	add.s32 	%r66, %r65, %r64;
	ld.shared.u32 	%r17, [%r66];
	setp.lt.s32 	%p10, %r17, 1;
	@%p10 bra 	$L__BB0_14;
	mul.wide.s32 	%rd13, %r73, 4;
	add.s64 	%rd14, %rd2, %rd13;
	atom.global.add.u32 	%r67, [%rd14], %r17;
$L__BB0_14:
	add.s32 	%r73, %r73, %r1;
	setp.lt.s32 	%p11, %r73, %r20;
	@%p11 bra 	$L__BB0_12;
$L__BB0_15:
	ret;

}
	// .globl	_Z21histogram_h100_kernelPKiPiii
.visible .entry _Z21histogram_h100_kernelPKiPiii(
	.param .u64 .ptr .align 1 _Z21histogram_h100_kernelPKiPiii_param_0,
	.param .u64 .ptr .align 1 _Z21histogram_h100_kernelPKiPiii_param_1,
	.param .u32 _Z21histogram_h100_kernelPKiPiii_param_2,
	.param .u32 _Z21histogram_h100_kernelPKiPiii_param_3
)
{
	.reg .pred 	%p<12>;
	.reg .b32 	%r<74>;
	.reg .b64 	%rd<15>;

	ld.param.u64 	%rd4, [_Z21histogram_h100_kernelPKiPiii_param_0];
	ld.param.u64 	%rd3, [_Z21histogram_h100_kernelPKiPiii_param_1];
	ld.param.u32 	%r19, [_Z21histogram_h100_kernelPKiPiii_param_2];
	ld.param.u32 	%r20, [_Z21histogram_h100_kernelPKiPiii_param_3];
	cvta.to.global.u64 	%rd1, %rd4;
	mov.u32 	%r21, %ctaid.x;
	mov.u32 	%r1, %ntid.x;
	mov.u32 	%r73, %tid.x;
	mad.lo.s32 	%r71, %r21, %r1, %r73;
	mov.u32 	%r22, %nctaid.x;
	mul.lo.s32 	%r4, %r1, %r22;
	setp.ge.s32 	%p1, %r73, %r20;
	@%p1 bra 	$L__BB1_3;
	mov.u32 	%r68, %r73;
$L__BB1_2:
	shl.b32 	%r23, %r68, 2;
	mov.u32 	%r24, shared_hist;
	add.s32 	%r25, %r24, %r23;
	mov.b32 	%r26, 0;
	st.shared.u32 	[%r25], %r26;
	add.s32 	%r68, %r68, %r1;
	setp.lt.s32 	%p2, %r68, %r20;
	@%p2 bra 	$L__BB1_2;
$L__BB1_3:
	bar.sync 	0;
	setp.ge.s32 	%p3, %r71, %r19;
	@%p3 bra 	$L__BB1_10;
	add.s32 	%r27, %r71, %r4;
	max.s32 	%r28, %r19, %r27;
	setp.lt.s32 	%p4, %r27, %r19;
	selp.u32 	%r29, 1, 0, %p4;
	add.s32 	%r30, %r27, %r29;
	sub.s32 	%r31, %r28, %r30;
	div.u32 	%r32, %r31, %r4;
	add.s32 	%r7, %r32, %r29;
	and.b32  	%r33, %r7, 3;
	setp.eq.s32 	%p5, %r33, 3;
	@%p5 bra 	$L__BB1_7;
	add.s32 	%r34, %r7, 1;
	and.b32  	%r35, %r34, 3;
	neg.s32 	%r69, %r35;
$L__BB1_6:
	.pragma "nounroll";
	mul.wide.s32 	%rd5, %r71, 4;
	add.s64 	%rd6, %rd1, %rd5;
	ld.global.u32 	%r36, [%rd6];
	rem.s32 	%r37, %r36, %r20;
	shl.b32 	%r38, %r37, 2;
	mov.u32 	%r39, shared_hist;
	add.s32 	%r40, %r39, %r38;
	atom.shared.add.u32 	%r41, [%r40], 1;
	add.s32 	%r71, %r71, %r4;
	add.s32 	%r69, %r69, 1;
	setp.ne.s32 	%p6, %r69, 0;
	@%p6 bra 	$L__BB1_6;
$L__BB1_7:
	setp.lt.u32 	%p7, %r7, 3;
	@%p7 bra 	$L__BB1_10;
	mov.u32 	%r45, shared_hist;
	mul.wide.s32 	%rd9, %r4, 4;
	shl.b32 	%r63, %r4, 2;
$L__BB1_9:
	mul.wide.s32 	%rd7, %r71, 4;
	add.s64 	%rd8, %rd1, %rd7;
	ld.global.u32 	%r42, [%rd8];
	rem.s32 	%r43, %r42, %r20;
	shl.b32 	%r44, %r43, 2;
	add.s32 	%r46, %r45, %r44;
	atom.shared.add.u32 	%r47, [%r46], 1;
	add.s64 	%rd10, %rd8, %rd9;
	ld.global.u32 	%r48, [%rd10];
	rem.s32 	%r49, %r48, %r20;
	shl.b32 	%r50, %r49, 2;
	add.s32 	%r51, %r45, %r50;
	atom.shared.add.u32 	%r52, [%r51], 1;
	add.s64 	%rd11, %rd10, %rd9;
	ld.global.u32 	%r53, [%rd11];
	rem.s32 	%r54, %r53, %r20;
	shl.b32 	%r55, %r54, 2;
	add.s32 	%r56, %r45, %r55;
	atom.shared.add.u32 	%r57, [%r56], 1;
	add.s64 	%rd12, %rd11, %rd9;
	ld.global.u32 	%r58, [%rd12];
	rem.s32 	%r59, %r58, %r20;
	shl.b32 	%r60, %r59, 2;
	add.s32 	%r61, %r45, %r60;
	atom.shared.add.u32 	%r62, [%r61], 1;
	add.s32 	%r71, %r63, %r71;
	setp.lt.s32 	%p8, %r71, %r19;
	@%p8 bra 	$L__BB1_9;
$L__BB1_10:
	setp.ge.s32 	%p9, %r73, %r20;
	bar.sync 	0;
	@%p9 bra 	$L__BB1_15;
	cvta.to.global.u64 	%rd2, %rd3;
	mov.u32 	%r65, shared_hist;
$L__BB1_12:
	shl.b32 	%r64, %r73, 2;
	add.s32 	%r66, %r65, %r64;
	ld.shared.u32 	%r17, [%r66];
	setp.lt.s32 	%p10, %r17, 1;
	@%p10 bra 	$L__BB1_14;
	mul.wide.s32 	%rd13, %r73, 4;
	add.s64 	%rd14, %rd2, %rd13;
	atom.global.add.u32 	%r67, [%rd14], %r17;
$L__BB1_14:
	add.s32 	%r73, %r73, %r1;
	setp.lt.s32 	%p11, %r73, %r20;
	@%p11 bra 	$L__BB1_12;
$L__BB1_15:
	ret;

}


// ===== COMPILED SASS (sm_100) =====

	.target	sm_100

	.elftype	@"ET_EXEC"


//--------------------- .note.nv.tkinfo           --------------------------
	.section	.note.nv.tkinfo,"",@"SHT_NOTE"
	.sectionflags	@"SHF_NOTE_NV_TKINFO"
	.tkinfo
        /*0018*/ 	.word	0x00000002
        /*0030*/ 	.string	""
        /*0030*/ 	.string	"ptxas"
        /*0030*/ 	.string	"Cuda compilation tools, release 13.0, V13.0.88"
        /*0030*/ 	.string	"Build cuda_13.0.r13.0/compiler.36424714_0"
        /*0030*/ 	.string	"-arch sm_100 -m 64 "



//--------------------- .note.nv.cuinfo           --------------------------
	.section	.note.nv.cuinfo,"",@"SHT_NOTE"
	.sectionflags	@"SHF_NOTE_NV_CUINFO"
        /*0018*/ 	.short	0x0002
        /*001a*/ 	.short	0x0064
        /*001c*/ 	.short	0x0082
	.zero		2


//--------------------- .nv.info                  --------------------------
	.section	.nv.info,"",@"SHT_CUDA_INFO"
	.align	4


	//----- nvinfo : EIATTR_REGCOUNT
	.align		4
        /*0000*/ 	.byte	0x04, 0x2f
        /*0002*/ 	.short	(.L_1 - .L_0)
	.align		4
.L_0:
        /*0004*/ 	.word	index@(_Z25histogram_h100_dsm_kernelPKiPiiii)
        /*0008*/ 	.word	0x0000001c


	//----- nvinfo : EIATTR_FRAME_SIZE
	.align		4
.L_1:
        /*000c*/ 	.byte	0x04, 0x11
        /*000e*/ 	.short	(.L_3 - .L_2)
	.align		4
.L_2:
        /*0010*/ 	.word	index@(_Z25histogram_h100_dsm_kernelPKiPiiii)
        /*0014*/ 	.word	0x00000000


	//----- nvinfo : EIATTR_REGCOUNT
	.align		4
.L_3:
        /*0018*/ 	.byte	0x04, 0x2f
        /*001a*/ 	.short	(.L_5 - .L_4)
	.align		4
.L_4:
        /*001c*/ 	.word	index@(_Z21histogram_h100_kernelPKiPiii)
        /*0020*/ 	.word	0x0000001c


	//----- nvinfo : EIATTR_FRAME_SIZE
	.align		4
.L_5:
        /*0024*/ 	.byte	0x04, 0x11
        /*0026*/ 	.short	(.L_7 - .L_6)
	.align		4
.L_6:
        /*0028*/ 	.word	index@(_Z21histogram_h100_kernelPKiPiii)
        /*002c*/ 	.word	0x00000000


	//----- nvinfo : EIATTR_MIN_STACK_SIZE
	.align		4
.L_7:
        /*0030*/ 	.byte	0x04, 0x12
        /*0032*/ 	.short	(.L_9 - .L_8)
	.align		4
.L_8:
        /*0034*/ 	.word	index@(_Z21histogram_h100_kernelPKiPiii)
        /*0038*/ 	.word	0x00000000


	//----- nvinfo : EIATTR_MIN_STACK_SIZE
	.align		4
.L_9:
        /*003c*/ 	.byte	0x04, 0x12
        /*003e*/ 	.short	(.L_11 - .L_10)
	.align		4
.L_10:
        /*0040*/ 	.word	index@(_Z25histogram_h100_dsm_kernelPKiPiiii)
        /*0044*/ 	.word	0x00000000
.L_11:


//--------------------- .nv.compat                --------------------------
	.section	.nv.compat,"",@"SHT_CUDA_COMPAT_INFO"
	.align	4
        /*0000*/ 	.byte	0x02, 0x09, 0x00, 0x00, 0x02, 0x02, 0x01, 0x00, 0x02, 0x05, 0x05, 0x00, 0x03, 0x07, 0x01, 0x01
        /*0010*/ 	.byte	0x02, 0x03, 0x00, 0x00, 0x02, 0x06, 0x01, 0x00, 0x04, 0x0b, 0x08, 0x00, 0x09, 0x00, 0x00, 0x00
        /*0020*/ 	.byte	0x00, 0x00, 0x00, 0x00


//--------------------- .nv.info._Z21histogram_h100_kernelPKiPiii --------------------------
	.section	.nv.info._Z21histogram_h100_kernelPKiPiii,"",@"SHT_CUDA_INFO"
	.sectionflags	@""
	.align	4


	//----- nvinfo : EIATTR_CUDA_API_VERSION
	.align		4
        /*0000*/ 	.byte	0x04, 0x37
        /*0002*/ 	.short	(.L_13 - .L_12)
.L_12:
        /*0004*/ 	.word	0x00000082


	//----- nvinfo : EIATTR_KPARAM_INFO
	.align		4
.L_13:
        /*0008*/ 	.byte	0x04, 0x17
        /*000a*/ 	.short	(.L_15 - .L_14)
.L_14:
        /*000c*/ 	.word	0x00000000
        /*0010*/ 	.short	0x0003
        /*0012*/ 	.short	0x0014
        /*0014*/ 	.byte	0x00, 0xf0, 0x11, 0x00


	//----- nvinfo : EIATTR_KPARAM_INFO
	.align		4
.L_15:
        /*0018*/ 	.byte	0x04, 0x17
        /*001a*/ 	.short	(.L_17 - .L_16)
.L_16:
        /*001c*/ 	.word	0x00000000
        /*0020*/ 	.short	0x0002
        /*0022*/ 	.short	0x0010
        /*0024*/ 	.byte	0x00, 0xf0, 0x11, 0x00


	//----- nvinfo : EIATTR_KPARAM_INFO
	.align		4
.L_17:
        /*0028*/ 	.byte	0x04, 0x17
        /*002a*/ 	.short	(.L_19 - .L_18)
.L_18:
        /*002c*/ 	.word	0x00000000
        /*0030*/ 	.short	0x0001
        /*0032*/ 	.short	0x0008
        /*0034*/ 	.byte	0x00, 0xf5, 0x21, 0x00


	//----- nvinfo : EIATTR_KPARAM_INFO
	.align		4
.L_19:
        /*0038*/ 	.byte	0x04, 0x17
        /*003a*/ 	.short	(.L_21 - .L_20)
.L_20:
        /*003c*/ 	.word	0x00000000
        /*0040*/ 	.short	0x0000
        /*0042*/ 	.short	0x0000
        /*0044*/ 	.byte	0x00, 0xf5, 0x21, 0x00


	//----- nvinfo : EIATTR_SPARSE_MMA_MASK
	.align		4
.L_21:
        /*0048*/ 	.byte	0x03, 0x50
        /*004a*/ 	.short	0x0000


	//----- nvinfo : EIATTR_MAXREG_COUNT
	.align		4
        /*004c*/ 	.byte	0x03, 0x1b
        /*004e*/ 	.short	0x00ff


	//----- nvinfo : EIATTR_NUM_BARRIERS
	.align		4
        /*0050*/ 	.byte	0x02, 0x4c
        /*0052*/ 	.byte	0x01
	.zero		1


	//----- nvinfo : EIATTR_MERCURY_ISA_VERSION
	.align		4
        /*0054*/ 	.byte	0x03, 0x5f
        /*0056*/ 	.short	0x0101


	//----- nvinfo : EIATTR_VRC_CTA_INIT_COUNT
	.align		4
        /*0058*/ 	.byte	0x02, 0x4a
	.zero		1
	.zero		1


	//----- nvinfo : EIATTR_EXIT_INSTR_OFFSETS
	.align		4
        /*005c*/ 	.byte	0x04, 0x1c
        /*005e*/ 	.short	(.L_23 - .L_22)


	//   ....[0]....
.L_22:
        /*0060*/ 	.word	0x00000c20


	//   ....[1]....
        /*0064*/ 	.word	0x00000d30


	//----- nvinfo : EIATTR_CRS_STACK_SIZE
	.align		4
.L_23:
        /*0068*/ 	.byte	0x04, 0x1e
        /*006a*/ 	.short	(.L_25 - .L_24)
.L_24:
        /*006c*/ 	.word	0x00000000


	//----- nvinfo : EIATTR_CBANK_PARAM_SIZE
	.align		4
.L_25:
        /*0070*/ 	.byte	0x03, 0x19
        /*0072*/ 	.short	0x0018


	//----- nvinfo : EIATTR_PARAM_CBANK
	.align		4
        /*0074*/ 	.byte	0x04, 0x0a
        /*0076*/ 	.short	(.L_27 - .L_26)
	.align		4
.L_26:
        /*0078*/ 	.word	index@(.nv.constant0._Z21histogram_h100_kernelPKiPiii)
        /*007c*/ 	.short	0x0380
        /*007e*/ 	.short	0x0018


	//----- nvinfo : EIATTR_SW_WAR
	.align		4
.L_27:
        /*0080*/ 	.byte	0x04, 0x36
        /*0082*/ 	.short	(.L_29 - .L_28)
.L_28:
        /*0084*/ 	.word	0x00000008
.L_29:


//--------------------- .nv.info._Z25histogram_h100_dsm_kernelPKiPiiii --------------------------
	.section	.nv.info._Z25histogram_h100_dsm_kernelPKiPiiii,"",@"SHT_CUDA_INFO"
	.sectionflags	@""
	.align	4


	//----- nvinfo : EIATTR_CUDA_API_VERSION
	.align		4
        /*0000*/ 	.byte	0x04, 0x37
        /*0002*/ 	.short	(.L_31 - .L_30)
.L_30:
        /*0004*/ 	.word	0x00000082


	//----- nvinfo : EIATTR_KPARAM_INFO
	.align		4
.L_31:
        /*0008*/ 	.byte	0x04, 0x17
        /*000a*/ 	.short	(.L_33 - .L_32)
.L_32:
        /*000c*/ 	.word	0x00000000
        /*0010*/ 	.short	0x0004
        /*0012*/ 	.short	0x0018
        /*0014*/ 	.byte	0x00, 0xf0, 0x11, 0x00


	//----- nvinfo : EIATTR_KPARAM_INFO
	.align		4
.L_33:
        /*0018*/ 	.byte	0x04, 0x17
        /*001a*/ 	.short	(.L_35 - .L_34)
.L_34:
        /*001c*/ 	.word	0x00000000
        /*0020*/ 	.short	0x0003
        /*0022*/ 	.short	0x0014
        /*0024*/ 	.byte	0x00, 0xf0, 0x11, 0x00


	//----- nvinfo : EIATTR_KPARAM_INFO
	.align		4
.L_35:
        /*0028*/ 	.byte	0x04, 0x17
        /*002a*/ 	.short	(.L_37 - .L_36)
.L_36:
        /*002c*/ 	.word	0x00000000
        /*0030*/ 	.short	0x0002
        /*0032*/ 	.short	0x0010
        /*0034*/ 	.byte	0x00, 0xf0, 0x11, 0x00


	//----- nvinfo : EIATTR_KPARAM_INFO
	.align		4
.L_37:
        /*0038*/ 	.byte	0x04, 0x17
        /*003a*/ 	.short	(.L_39 - .L_38)
.L_38:
        /*003c*/ 	.word	0x00000000
        /*0040*/ 	.short	0x0001
        /*0042*/ 	.short	0x0008
        /*0044*/ 	.byte	0x00, 0xf5, 0x21, 0x00


	//----- nvinfo : EIATTR_KPARAM_INFO
	.align		4
.L_39:
        /*0048*/ 	.byte	0x04, 0x17
        /*004a*/ 	.short	(.L_41 - .L_40)
.L_40:
        /*004c*/ 	.word	0x00000000
        /*0050*/ 	.short	0x0000
        /*0052*/ 	.short	0x0000
        /*0054*/ 	.byte	0x00, 0xf5, 0x21, 0x00


	//----- nvinfo : EIATTR_SPARSE_MMA_MASK
	.align		4
.L_41:
        /*0058*/ 	.byte	0x03, 0x50
        /*005a*/ 	.short	0x0000


	//----- nvinfo : EIATTR_MAXREG_COUNT
	.align		4
        /*005c*/ 	.byte	0x03, 0x1b
        /*005e*/ 	.short	0x00ff


	//----- nvinfo : EIATTR_NUM_BARRIERS
	.align		4
        /*0060*/ 	.byte	0x02, 0x4c
        /*0062*/ 	.byte	0x01
	.zero		1


	//----- nvinfo : EIATTR_MERCURY_ISA_VERSION
	.align		4
        /*0064*/ 	.byte	0x03, 0x5f
        /*0066*/ 	.short	0x0101


	//----- nvinfo : EIATTR_COOP_GROUP_MASK_REGIDS
	.align		4
        /*0068*/ 	.byte	0x04, 0x29
        /*006a*/ 	.short	(.L_43 - .L_42)


	//   ....[0]....
.L_42:
        /*006c*/ 	.word	0xffffffff


	//   ....[1]....
        /*0070*/ 	.word	0xffffffff


	//----- nvinfo : EIATTR_COOP_GROUP_INSTR_OFFSETS
	.align		4
.L_43:
        /*0074*/ 	.byte	0x04, 0x28
        /*0076*/ 	.short	(.L_45 - .L_44)


	//   ....[0]....
.L_44:
        /*0078*/ 	.word	0x00000180


	//   ....[1]....
        /*007c*/ 	.word	0x00000c00


	//----- nvinfo : EIATTR_VRC_CTA_INIT_COUNT
	.align		4
.L_45:
        /*0080*/ 	.byte	0x02, 0x4a
	.zero		1
	.zero		1


	//----- nvinfo : EIATTR_EXIT_INSTR_OFFSETS
	.align		4
        /*0084*/ 	.byte	0x04, 0x1c
        /*0086*/ 	.short	(.L_47 - .L_46)


	//   ....[0]....
.L_46:
        /*0088*/ 	.word	0x00000c20


	//   ....[1]....
        /*008c*/ 	.word	0x00000d30


	//----- nvinfo : EIATTR_CRS_STACK_SIZE
	.align		4
.L_47:
        /*0090*/ 	.byte	0x04, 0x1e
        /*0092*/ 	.short	(.L_49 - .L_48)
.L_48:
        /*0094*/ 	.word	0x00000000


	//----- nvinfo : EIATTR_CBANK_PARAM_SIZE
	.align		4
.L_49:
        /*0098*/ 	.byte	0x03, 0x19
        /*009a*/ 	.short	0x001c


	//----- nvinfo : EIATTR_PARAM_CBANK
	.align		4
        /*009c*/ 	.byte	0x04, 0x0a
        /*009e*/ 	.short	(.L_51 - .L_50)
	.align		4
.L_50:
        /*00a0*/ 	.word	index@(.nv.constant0._Z25histogram_h100_dsm_kernelPKiPiiii)
        /*00a4*/ 	.short	0x0380
        /*00a6*/ 	.short	0x001c


	//----- nvinfo : EIATTR_SW_WAR
	.align		4
.L_51:
        /*00a8*/ 	.byte	0x04, 0x36
        /*00aa*/ 	.short	(.L_53 - .L_52)
.L_52:
        /*00ac*/ 	.word	0x00000008
.L_53:


//--------------------- .nv.callgraph             --------------------------
	.section	.nv.callgraph,"",@"SHT_CUDA_CALLGRAPH"
	.align	4
	.sectionentsize	8
	.align		4
        /*0000*/ 	.word	0x00000000
	.align		4
        /*0004*/ 	.word	0xffffffff
	.align		4
        /*0008*/ 	.word	0x00000000
	.align		4
        /*000c*/ 	.word	0xfffffffe
	.align		4
        /*0010*/ 	.word	0x00000000
	.align		4
        /*0014*/ 	.word	0xfffffffd
	.align		4
        /*0018*/ 	.word	0x00000000
	.align		4
        /*001c*/ 	.word	0xfffffffc


//--------------------- .text._Z21histogram_h100_kernelPKiPiii --------------------------
	.section	.text._Z21histogram_h100_kernelPKiPiii,"ax",@progbits
	.align	128
        .global         _Z21histogram_h100_kernelPKiPiii
        .type           _Z21histogram_h100_kernelPKiPiii,@function
        .size           _Z21histogram_h100_kernelPKiPiii,(.L_x_26 - _Z21histogram_h100_kernelPKiPiii)
        .other          _Z21histogram_h100_kernelPKiPiii,@"STO_CUDA_ENTRY STV_DEFAULT"
_Z21histogram_h100_kernelPKiPiii:
.text._Z21histogram_h100_kernelPKiPiii:
[----:B------:R-:W-:Y:S01]  /*0000*/  LDC R1, c[0x0][0x37c] ;  /* 0x0000df00ff017b82 */ /* 0x000fe20000000800 */
[----:B------:R-:W0:Y:S01]  /*0010*/  S2R R7, SR_TID.X ;  /* 0x0000000000077919 */ /* 0x000e220000002100 */
[----:B------:R-:W1:Y:S06]  /*0020*/  LDCU UR9, c[0x0][0x394] ;  /* 0x00007280ff0977ac */ /* 0x000e6c0008000800 */
[----:B------:R-:W2:Y:S01]  /*0030*/  S2UR UR4, SR_CTAID.X ;  /* 0x00000000000479c3 */ /* 0x000ea20000002500 */
[----:B------:R-:W-:Y:S01]  /*0040*/  BSSY.RECONVERGENT B0, `(.L_x_0) ;  /* 0x0000013000007945 */ /* 0x000fe20003800200 */
[----:B------:R-:W3:Y:S01]  /*0050*/  LDCU UR8, c[0x0][0x390] ;  /* 0x00007200ff0877ac */ /* 0x000ee20008000800 */
[----:B------:R-:W4:Y:S05]  /*0060*/  LDCU.64 UR6, c[0x0][0x358] ;  /* 0x00006b00ff0677ac */ /* 0x000f2a0008000a00 */
[----:B------:R-:W2:Y:S01]  /*0070*/  LDC R0, c[0x0][0x360] ;  /* 0x0000d800ff007b82 */ /* 0x000ea20000000800 */
[----:B------:R-:W5:Y:S01]  /*0080*/  LDCU UR5, c[0x0][0x370] ;  /* 0x00006e00ff0577ac */ /* 0x000f620008000800 */
[----:B-1----:R-:W-:-:S05]  /*0090*/  IMAD.U32 R8, RZ, RZ, UR9 ;  /* 0x00000009ff087e24 */ /* 0x002fca000f8e00ff */
[----:B0-----:R-:W-:Y:S01]  /*00a0*/  ISETP.GE.AND P0, PT, R7, R8, PT ;  /* 0x000000080700720c */ /* 0x001fe20003f06270 */
[C---:B--2---:R-:W-:Y:S02]  /*00b0*/  IMAD R9, R0.reuse, UR4, R7 ;  /* 0x0000000400097c24 */ /* 0x044fe4000f8e0207 */
[----:B-----5:R-:W-:-:S10]  /*00c0*/  IMAD R6, R0, UR5, RZ ;  /* 0x0000000500067c24 */ /* 0x020fd4000f8e02ff */
[----:B---34-:R-:W-:Y:S05]  /*00d0*/  @P0 BRA `(.L_x_1) ;  /* 0x0000000000240947 */ /* 0x018fea0003800000 */
[----:B------:R-:W0:Y:S01]  /*00e0*/  S2R R5, SR_CgaCtaId ;  /* 0x0000000000057919 */ /* 0x000e220000008800 */
[----:B------:R-:W-:Y:S01]  /*00f0*/  MOV R2, 0x400 ;  /* 0x0000040000027802 */ /* 0x000fe20000000f00 */
[----:B------:R-:W-:-:S03]  /*0100*/  IMAD.MOV.U32 R3, RZ, RZ, R7 ;  /* 0x000000ffff037224 */ /* 0x000fc600078e0007 */
[----:B0-----:R-:W-:-:S07]  /*0110*/  LEA R2, R5, R2, 0x18 ;  /* 0x0000000205027211 */ /* 0x001fce00078ec0ff */
.L_x_2:
[----:B------:R-:W-:Y:S02]  /*0120*/  IMAD R4, R3, 0x4, R2 ;  /* 0x0000000403047824 */ /* 0x000fe400078e0202 */
[----:B------:R-:W-:-:S03]  /*0130*/  IMAD.IADD R3, R0, 0x1, R3 ;  /* 0x0000000100037824 */ /* 0x000fc600078e0203 */
[----:B------:R0:W-:Y:S02]  /*0140*/  STS [R4], RZ ;  /* 0x000000ff04007388 */ /* 0x0001e40000000800 */
[----:B------:R-:W-:-:S13]  /*0150*/  ISETP.GE.AND P0, PT, R3, R8, PT ;  /* 0x000000080300720c */ /* 0x000fda0003f06270 */
[----:B0-----:R-:W-:Y:S05]  /*0160*/  @!P0 BRA `(.L_x_2) ;  /* 0xfffffffc00ec8947 */ /* 0x001fea000383ffff */
.L_x_1:
[----:B------:R-:W-:Y:S05]  /*0170*/  BSYNC.RECONVERGENT B0 ;  /* 0x0000000000007941 */ /* 0x000fea0003800200 */
.L_x_0:
[----:B------:R-:W-:Y:S01]  /*0180*/  BAR.SYNC.DEFER_BLOCKING 0x0 ;  /* 0x0000000000007b1d */ /* 0x000fe20000010000 */
[----:B------:R-:W-:-:S05]  /*0190*/  ISETP.GE.AND P0, PT, R9, UR8, PT ;  /* 0x0000000809007c0c */ /* 0x000fca000bf06270 */
[----:B------:R-:W0:Y:S01]  /*01a0*/  LDCU UR5, c[0x0][0x394] ;  /* 0x00007280ff0577ac */ /* 0x000e220008000800 */
[----:B------:R-:W-:Y:S01]  /*01b0*/  BSSY.RECONVERGENT B0, `(.L_x_3) ;  /* 0x00000a4000007945 */ /* 0x000fe20003800200 */
[----:B------:R-:W1:Y:S01]  /*01c0*/  LDCU UR9, c[0x0][0x394] ;  /* 0x00007280ff0977ac */ /* 0x000e620008000800 */
[----:B------:R-:W2:Y:S05]  /*01d0*/  LDCU UR4, c[0x0][0x390] ;  /* 0x00007200ff0477ac */ /* 0x000eaa0008000800 */
[----:B------:R-:W-:Y:S05]  /*01e0*/  @P0 BRA `(.L_x_4) ;  /* 0x0000000800800947 */ /* 0x000fea0003800000 */
[----:B------:R-:W3:Y:S01]  /*01f0*/  I2F.U32.RP R11, R6 ;  /* 0x00000006000b7306 */ /* 0x000ee20000209000 */
[C---:B------:R-:W-:Y:S01]  /*0200*/  IMAD.IADD R4, R6.reuse, 0x1, R9 ;  /* 0x0000000106047824 */ /* 0x040fe200078e0209 */
[----:B------:R-:W-:Y:S01]  /*0210*/  ISETP.NE.U32.AND P2, PT, R6, RZ, PT ;  /* 0x000000ff0600720c */ /* 0x000fe20003f45070 */
[----:B------:R-:W-:Y:S01]  /*0220*/  IMAD.MOV R13, RZ, RZ, -R6 ;  /* 0x000000ffff0d7224 */ /* 0x000fe200078e0a06 */
[----:B------:R-:W-:Y:S02]  /*0230*/  BSSY.RECONVERGENT B1, `(.L_x_5) ;  /* 0x0000040000017945 */ /* 0x000fe40003800200 */
[C---:B------:R-:W-:Y:S02]  /*0240*/  ISETP.GE.AND P0, PT, R4.reuse, UR8, PT ;  /* 0x0000000804007c0c */ /* 0x040fe4000bf06270 */
[----:B------:R-:W-:Y:S02]  /*0250*/  VIMNMX R5, PT, PT, R4, UR8, !PT ;  /* 0x0000000804057c48 */ /* 0x000fe4000ffe0100 */
[----:B------:R-:W-:-:S04]  /*0260*/  SEL R10, RZ, 0x1, P0 ;  /* 0x00000001ff0a7807 */ /* 0x000fc80000000000 */
[----:B------:R-:W-:Y:S01]  /*0270*/  IADD3 R5, PT, PT, R5, -R4, -R10 ;  /* 0x8000000405057210 */ /* 0x000fe20007ffe80a */
[----:B---3--:R-:W3:Y:S02]  /*0280*/  MUFU.RCP R11, R11 ;  /* 0x0000000b000b7308 */ /* 0x008ee40000001000 */
[----:B---3--:R-:W-:-:S06]  /*0290*/  IADD3 R2, PT, PT, R11, 0xffffffe, RZ ;  /* 0x0ffffffe0b027810 */ /* 0x008fcc0007ffe0ff */
[----:B------:R3:W4:Y:S02]  /*02a0*/  F2I.FTZ.U32.TRUNC.NTZ R3, R2 ;  /* 0x0000000200037305 */ /* 0x000724000021f000 */
[----:B---3--:R-:W-:Y:S02]  /*02b0*/  IMAD.MOV.U32 R2, RZ, RZ, RZ ;  /* 0x000000ffff027224 */ /* 0x008fe400078e00ff */
[----:B----4-:R-:W-:-:S04]  /*02c0*/  IMAD R13, R13, R3, RZ ;  /* 0x000000030d0d7224 */ /* 0x010fc800078e02ff */
[----:B------:R-:W-:-:S06]  /*02d0*/  IMAD.HI.U32 R12, R3, R13, R2 ;  /* 0x0000000d030c7227 */ /* 0x000fcc00078e0002 */
[----:B------:R-:W-:-:S05]  /*02e0*/  IMAD.HI.U32 R3, R12, R5, RZ ;  /* 0x000000050c037227 */ /* 0x000fca00078e00ff */
[----:B------:R-:W-:-:S05]  /*02f0*/  IADD3 R2, PT, PT, -R3, RZ, RZ ;  /* 0x000000ff03027210 */ /* 0x000fca0007ffe1ff */
[----:B------:R-:W-:-:S05]  /*0300*/  IMAD R5, R6, R2, R5 ;  /* 0x0000000206057224 */ /* 0x000fca00078e0205 */
[----:B------:R-:W-:-:S13]  /*0310*/  ISETP.GE.U32.AND P0, PT, R5, R6, PT ;  /* 0x000000060500720c */ /* 0x000fda0003f06070 */
[----:B------:R-:W-:Y:S02]  /*0320*/  @P0 IMAD.IADD R5, R5, 0x1, -R6 ;  /* 0x0000000105050824 */ /* 0x000fe400078e0a06 */
[----:B------:R-:W-:-:S03]  /*0330*/  @P0 VIADD R3, R3, 0x1 ;  /* 0x0000000103030836 */ /* 0x000fc60000000000 */
[----:B------:R-:W-:-:S13]  /*0340*/  ISETP.GE.U32.AND P1, PT, R5, R6, PT ;  /* 0x000000060500720c */ /* 0x000fda0003f26070 */
[----:B------:R-:W-:Y:S01]  /*0350*/  @P1 VIADD R3, R3, 0x1 ;  /* 0x0000000103031836 */ /* 0x000fe20000000000 */
[----:B------:R-:W-:-:S04]  /*0360*/  @!P2 LOP3.LUT R3, RZ, R6, RZ, 0x33, !PT ;  /* 0x00000006ff03a212 */ /* 0x000fc800078e33ff */
[----:B------:R-:W-:-:S04]  /*0370*/  IADD3 R10, PT, PT, R10, R3, RZ ;  /* 0x000000030a0a7210 */ /* 0x000fc80007ffe0ff */
[C---:B------:R-:W-:Y:S02]  /*0380*/  LOP3.LUT R2, R10.reuse, 0x3, RZ, 0xc0, !PT ;  /* 0x000000030a027812 */ /* 0x040fe400078ec0ff */
[----:B------:R-:W-:Y:S02]  /*0390*/  ISETP.GE.U32.AND P3, PT, R10, 0x3, PT ;  /* 0x000000030a00780c */ /* 0x000fe40003f66070 */
[----:B------:R-:W-:-:S13]  /*03a0*/  ISETP.NE.AND P0, PT, R2, 0x3, PT ;  /* 0x000000030200780c */ /* 0x000fda0003f05270 */
[----:B------:R-:W-:Y:S05]  /*03b0*/  @!P0 BRA `(.L_x_6) ;  /* 0x00000000009c8947 */ /* 0x000fea0003800000 */
[-C--:B------:R-:W-:Y:S01]  /*03c0*/  IABS R4, R8.reuse ;  /* 0x0000000800047213 */ /* 0x080fe20000000000 */
[----:B------:R-:W3:Y:S01]  /*03d0*/  S2R R15, SR_CgaCtaId ;  /* 0x00000000000f7919 */ /* 0x000ee20000008800 */
[----:B------:R-:W4:Y:S01]  /*03e0*/  LDC.64 R2, c[0x0][0x380] ;  /* 0x0000e000ff027b82 */ /* 0x000f220000000a00 */
[----:B------:R-:W-:Y:S01]  /*03f0*/  MOV R12, 0x400 ;  /* 0x00000400000c7802 */ /* 0x000fe20000000f00 */
[----:B------:R-:W5:Y:S01]  /*0400*/  I2F.RP R5, R4 ;  /* 0x0000000400057306 */ /* 0x000f620000209400 */
[----:B------:R-:W-:Y:S01]  /*0410*/  VIADD R10, R10, 0x1 ;  /* 0x000000010a0a7836 */ /* 0x000fe20000000000 */
[----:B------:R-:W-:Y:S02]  /*0420*/  ISETP.NE.AND P0, PT, R8, RZ, PT ;  /* 0x000000ff0800720c */ /* 0x000fe40003f05270 */
[----:B------:R-:W-:-:S04]  /*0430*/  LOP3.LUT R16, RZ, R8, RZ, 0x33, !PT ;  /* 0x00000008ff107212 */ /* 0x000fc800078e33ff */
[----:B-----5:R-:W5:Y:S02]  /*0440*/  MUFU.RCP R5, R5 ;  /* 0x0000000500057308 */ /* 0x020f640000001000 */
[----:B-----5:R-:W-:Y:S01]  /*0450*/  VIADD R11, R5, 0xffffffe ;  /* 0x0ffffffe050b7836 */ /* 0x020fe20000000000 */
[----:B---3--:R-:W-:Y:S02]  /*0460*/  LEA R5, R15, R12, 0x18 ;  /* 0x0000000c0f057211 */ /* 0x008fe400078ec0ff */
[----:B------:R-:W-:Y:S01]  /*0470*/  LOP3.LUT R12, R10, 0x3, RZ, 0xc0, !PT ;  /* 0x000000030a0c7812 */ /* 0x000fe200078ec0ff */
[----:B------:R-:W-:Y:S02]  /*0480*/  HFMA2 R10, -RZ, RZ, 0, 0 ;  /* 0x00000000ff0a7431 */ /* 0x000fe400000001ff */
[----:B------:R-:W3:Y:S02]  /*0490*/  F2I.FTZ.U32.TRUNC.NTZ R11, R11 ;  /* 0x0000000b000b7305 */ /* 0x000ee4000021f000 */
[----:B------:R-:W-:-:S02]  /*04a0*/  IMAD.MOV R12, RZ, RZ, -R12 ;  /* 0x000000ffff0c7224 */ /* 0x000fc400078e0a0c */
[----:B---3--:R-:W-:-:S04]  /*04b0*/  IMAD.MOV R13, RZ, RZ, -R11 ;  /* 0x000000ffff0d7224 */ /* 0x008fc800078e0a0b */
[----:B------:R-:W-:-:S04]  /*04c0*/  IMAD R13, R13, R4, RZ ;  /* 0x000000040d0d7224 */ /* 0x000fc800078e02ff */
[----:B----4-:R-:W-:-:S07]  /*04d0*/  IMAD.HI.U32 R13, R11, R13, R10 ;  /* 0x0000000d0b0d7227 */ /* 0x010fce00078e000a */
.L_x_7:
[----:B---3--:R-:W-:-:S06]  /*04e0*/  IMAD.WIDE R10, R9, 0x4, R2 ;  /* 0x00000004090a7825 */ /* 0x008fcc00078e0202 */
[----:B------:R-:W3:Y:S01]  /*04f0*/  LDG.E R10, desc[UR6][R10.64] ;  /* 0x000000060a0a7981 */ /* 0x000ee2000c1e1900 */
[----:B0-----:R-:W-:Y:S01]  /*0500*/  IMAD.U32 R8, RZ, RZ, UR5 ;  /* 0x00000005ff087e24 */ /* 0x001fe2000f8e00ff */
[----:B------:R-:W-:Y:S01]  /*0510*/  IADD3 R12, PT, PT, R12, 0x1, RZ ;  /* 0x000000010c0c7810 */ /* 0x000fe20007ffe0ff */
[----:B------:R-:W-:-:S03]  /*0520*/  IMAD.IADD R9, R6, 0x1, R9 ;  /* 0x0000000106097824 */ /* 0x000fc600078e0209 */
[----:B------:R-:W-:Y:S02]  /*0530*/  IABS R20, R8 ;  /* 0x0000000800147213 */ /* 0x000fe40000000000 */
[----:B---3--:R-:W-:Y:S02]  /*0540*/  IABS R18, R10 ;  /* 0x0000000a00127213 */ /* 0x008fe40000000000 */
[----:B------:R-:W-:-:S03]  /*0550*/  ISETP.GE.AND P2, PT, R10, RZ, PT ;  /* 0x000000ff0a00720c */ /* 0x000fc60003f46270 */
[----:B------:R-:W-:-:S04]  /*0560*/  IMAD.HI.U32 R14, R13, R18, RZ ;  /* 0x000000120d0e7227 */ /* 0x000fc800078e00ff */
[----:B------:R-:W-:-:S04]  /*0570*/  IMAD.MOV R15, RZ, RZ, -R14 ;  /* 0x000000ffff0f7224 */ /* 0x000fc800078e0a0e */
[----:B------:R-:W-:-:S05]  /*0580*/  IMAD R15, R20, R15, R18 ;  /* 0x0000000f140f7224 */ /* 0x000fca00078e0212 */
[----:B------:R-:W-:-:S13]  /*0590*/  ISETP.GT.U32.AND P1, PT, R4, R15, PT ;  /* 0x0000000f0400720c */ /* 0x000fda0003f24070 */
[----:B------:R-:W-:-:S04]  /*05a0*/  @!P1 IADD3 R15, PT, PT, R15, -R20, RZ ;  /* 0x800000140f0f9210 */ /* 0x000fc80007ffe0ff */
[----:B------:R-:W-:-:S13]  /*05b0*/  ISETP.GT.U32.AND P1, PT, R4, R15, PT ;  /* 0x0000000f0400720c */ /* 0x000fda0003f24070 */
[----:B------:R-:W-:Y:S01]  /*05c0*/  @!P1 IMAD.IADD R15, R15, 0x1, -R20 ;  /* 0x000000010f0f9824 */ /* 0x000fe200078e0a14 */
[----:B------:R-:W-:-:S03]  /*05d0*/  ISETP.NE.AND P1, PT, R12, RZ, PT ;  /* 0x000000ff0c00720c */ /* 0x000fc60003f25270 */
[----:B------:R-:W-:-:S05]  /*05e0*/  @!P2 IMAD.MOV R15, RZ, RZ, -R15 ;  /* 0x000000ffff0fa224 */ /* 0x000fca00078e0a0f */
[----:B------:R-:W-:-:S05]  /*05f0*/  SEL R10, R16, R15, !P0 ;  /* 0x0000000f100a7207 */ /* 0x000fca0004000000 */
[----:B------:R-:W-:-:S05]  /*0600*/  IMAD R10, R10, 0x4, R5 ;  /* 0x000000040a0a7824 */ /* 0x000fca00078e0205 */
[----:B------:R3:W-:Y:S01]  /*0610*/  ATOMS.POPC.INC.32 RZ, [R10+URZ] ;  /* 0x000000000aff7f8c */ /* 0x0007e2000d8000ff */
[----:B------:R-:W-:Y:S05]  /*0620*/  @P1 BRA `(.L_x_7) ;  /* 0xfffffffc00ac1947 */ /* 0x000fea000383ffff */
.L_x_6:
[----:B012---:R-:W-:Y:S05]  /*0630*/  BSYNC.RECONVERGENT B1 ;  /* 0x0000000000017941 */ /* 0x007fea0003800200 */
.L_x_5:
[----:B------:R-:W-:Y:S05]  /*0640*/  @!P3 BRA `(.L_x_4) ;  /* 0x000000040068b947 */ /* 0x000fea0003800000 */
[----:B---3--:R-:W-:Y:S01]  /*0650*/  IABS R10, R8 ;  /* 0x00000008000a7213 */ /* 0x008fe20000000000 */
[----:B------:R-:W0:Y:S01]  /*0660*/  S2R R4, SR_CgaCtaId ;  /* 0x0000000000047919 */ /* 0x000e220000008800 */
[----:B------:R-:W1:Y:S01]  /*0670*/  LDC.64 R2, c[0x0][0x380] ;  /* 0x0000e000ff027b82 */ /* 0x000e620000000a00 */
[----:B------:R-:W-:Y:S01]  /*0680*/  MOV R11, 0x400 ;  /* 0x00000400000b7802 */ /* 0x000fe20000000f00 */
[----:B------:R-:W2:Y:S08]  /*0690*/  I2F.RP R8, R10 ;  /* 0x0000000a00087306 */ /* 0x000eb00000209400 */
[----:B--2---:R-:W2:Y:S01]  /*06a0*/  MUFU.RCP R8, R8 ;  /* 0x0000000800087308 */ /* 0x004ea20000001000 */
[----:B0-----:R-:W-:-:S02]  /*06b0*/  LEA R11, R4, R11, 0x18 ;  /* 0x0000000b040b7211 */ /* 0x001fc400078ec0ff */
[----:B------:R-:W-:Y:S01]  /*06c0*/  MOV R4, RZ ;  /* 0x000000ff00047202 */ /* 0x000fe20000000f00 */
[----:B--2---:R-:W-:-:S06]  /*06d0*/  VIADD R5, R8, 0xffffffe ;  /* 0x0ffffffe08057836 */ /* 0x004fcc0000000000 */
[----:B------:R-:W0:Y:S02]  /*06e0*/  F2I.FTZ.U32.TRUNC.NTZ R5, R5 ;  /* 0x0000000500057305 */ /* 0x000e24000021f000 */
[----:B0-----:R-:W-:-:S04]  /*06f0*/  IMAD.MOV R13, RZ, RZ, -R5 ;  /* 0x000000ffff0d7224 */ /* 0x001fc800078e0a05 */
[----:B------:R-:W-:-:S04]  /*0700*/  IMAD R13, R13, R10, RZ ;  /* 0x0000000a0d0d7224 */ /* 0x000fc800078e02ff */
[----:B-1----:R-:W-:-:S07]  /*0710*/  IMAD.HI.U32 R4, R5, R13, R4 ;  /* 0x0000000d05047227 */ /* 0x002fce00078e0004 */
.L_x_8:
[----:B----4-:R-:W-:-:S05]  /*0720*/  IMAD.WIDE R18, R9, 0x4, R2 ;  /* 0x0000000409127825 */ /* 0x010fca00078e0202 */
[----:B------:R-:W2:Y:S01]  /*0730*/  LDG.E R24, desc[UR6][R18.64] ;  /* 0x0000000612187981 */ /* 0x000ea2000c1e1900 */
[----:B------:R-:W-:-:S05]  /*0740*/  IMAD.WIDE R20, R6, 0x4, R18 ;  /* 0x0000000406147825 */ /* 0x000fca00078e0212 */
[----:B------:R0:W3:Y:S01]  /*0750*/  LDG.E R12, desc[UR6][R20.64] ;  /* 0x00000006140c7981 */ /* 0x0000e2000c1e1900 */
[----:B------:R-:W-:-:S05]  /*0760*/  IMAD.WIDE R22, R6, 0x4, R20 ;  /* 0x0000000406167825 */ /* 0x000fca00078e0214 */
[----:B------:R-:W4:Y:S01]  /*0770*/  LDG.E R13, desc[UR6][R22.64] ;  /* 0x00000006160d7981 */ /* 0x000f22000c1e1900 */
[----:B------:R-:W-:-:S05]  /*0780*/  IMAD.WIDE R16, R6, 0x4, R22 ;  /* 0x0000000406107825 */ /* 0x000fca00078e0216 */
[----:B------:R1:W5:Y:S01]  /*0790*/  LDG.E R15, desc[UR6][R16.64] ;  /* 0x00000006100f7981 */ /* 0x000362000c1e1900 */
[----:B------:R-:W-:-:S05]  /*07a0*/  IMAD.U32 R8, RZ, RZ, UR9 ;  /* 0x00000009ff087e24 */ /* 0x000fca000f8e00ff */
[----:B------:R-:W-:-:S04]  /*07b0*/  IABS R14, R8 ;  /* 0x00000008000e7213 */ /* 0x000fc80000000000 */
[----:B------:R-:W0:Y:S08]  /*07c0*/  I2F.RP R25, R14 ;  /* 0x0000000e00197306 */ /* 0x000e300000209400 */
[----:B0-----:R-:W0:Y:S02]  /*07d0*/  MUFU.RCP R25, R25 ;  /* 0x0000001900197308 */ /* 0x001e240000001000 */
[----:B0-----:R-:W-:-:S06]  /*07e0*/  VIADD R5, R25, 0xffffffe ;  /* 0x0ffffffe19057836 */ /* 0x001fcc0000000000 */
[----:B------:R-:W0:Y:S02]  /*07f0*/  F2I.FTZ.U32.TRUNC.NTZ R5, R5 ;  /* 0x0000000500057305 */ /* 0x000e24000021f000 */
[----:B0-----:R-:W-:Y:S01]  /*0800*/  IMAD.MOV R21, RZ, RZ, -R5 ;  /* 0x000000ffff157224 */ /* 0x001fe200078e0a05 */
[----:B------:R-:W-:Y:S02]  /*0810*/  LEA R9, R6, R9, 0x2 ;  /* 0x0000000906097211 */ /* 0x000fe400078e10ff */
[----:B--2---:R-:W-:-:S05]  /*0820*/  IABS R19, R24 ;  /* 0x0000001800137213 */ /* 0x004fca0000000000 */
[----:B------:R-:W-:-:S05]  /*0830*/  IMAD.HI.U32 R4, R4, R19, RZ ;  /* 0x0000001304047227 */ /* 0x000fca00078e00ff */
[----:B------:R-:W-:-:S05]  /*0840*/  IADD3 R4, PT, PT, -R4, RZ, RZ ;  /* 0x000000ff04047210 */ /* 0x000fca0007ffe1ff */
[----:B-1----:R-:W-:Y:S01]  /*0850*/  IMAD R17, R14, R4, R19 ;  /* 0x000000040e117224 */ /* 0x002fe200078e0213 */
[----:B---3--:R-:W-:Y:S01]  /*0860*/  IABS R16, R12 ;  /* 0x0000000c00107213 */ /* 0x008fe20000000000 */
[----:B------:R-:W-:Y:S02]  /*0870*/  IMAD R19, R21, R14, RZ ;  /* 0x0000000e15137224 */ /* 0x000fe400078e02ff */
[----:B------:R-:W-:Y:S01]  /*0880*/  IMAD.MOV.U32 R4, RZ, RZ, RZ ;  /* 0x000000ffff047224 */ /* 0x000fe200078e00ff */
[----:B------:R-:W-:-:S03]  /*0890*/  ISETP.GT.U32.AND P0, PT, R10, R17, PT ;  /* 0x000000110a00720c */ /* 0x000fc60003f04070 */
[----:B------:R-:W-:Y:S01]  /*08a0*/  IMAD.HI.U32 R4, R5, R19, R4 ;  /* 0x0000001305047227 */ /* 0x000fe200078e0004 */
[----:B----4-:R-:W-:-:S03]  /*08b0*/  IABS R21, R13 ;  /* 0x0000000d00157213 */ /* 0x010fc60000000000 */
[----:B------:R-:W-:Y:S01]  /*08c0*/  IMAD.MOV.U32 R19, RZ, RZ, R16 ;  /* 0x000000ffff137224 */ /* 0x000fe200078e0010 */
[----:B-----5:R-:W-:-:S03]  /*08d0*/  IABS R23, R15 ;  /* 0x0000000f00177213 */ /* 0x020fc60000000000 */
[----:B------:R-:W-:-:S04]  /*08e0*/  IMAD.HI.U32 R5, R4, R19, RZ ;  /* 0x0000001304057227 */ /* 0x000fc800078e00ff */
[----:B------:R-:W-:Y:S01]  /*08f0*/  IMAD.HI.U32 R16, R4, R21, RZ ;  /* 0x0000001504107227 */ /* 0x000fe200078e00ff */
[----:B------:R-:W-:-:S03]  /*0900*/  IADD3 R5, PT, PT, -R5, RZ, RZ ;  /* 0x000000ff05057210 */ /* 0x000fc60007ffe1ff */
[----:B------:R-:W-:-:S04]  /*0910*/  IMAD.HI.U32 R18, R4, R23, RZ ;  /* 0x0000001704127227 */ /* 0x000fc800078e00ff */
[----:B------:R-:W-:Y:S02]  /*0920*/  @!P0 IMAD.IADD R17, R17, 0x1, -R14 ;  /* 0x0000000111118824 */ /* 0x000fe400078e0a0e */
[----:B------:R-:W-:Y:S02]  /*0930*/  IMAD.MOV R16, RZ, RZ, -R16 ;  /* 0x000000ffff107224 */ /* 0x000fe400078e0a10 */
[----:B------:R-:W-:Y:S01]  /*0940*/  IMAD.MOV R18, RZ, RZ, -R18 ;  /* 0x000000ffff127224 */ /* 0x000fe200078e0a12 */
[----:B------:R-:W-:Y:S01]  /*0950*/  ISETP.GT.U32.AND P6, PT, R10, R17, PT ;  /* 0x000000110a00720c */ /* 0x000fe20003fc4070 */
[C---:B------:R-:W-:Y:S02]  /*0960*/  IMAD R5, R14.reuse, R5, R19 ;  /* 0x000000050e057224 */ /* 0x040fe400078e0213 */
[----:B------:R-:W-:Y:S02]  /*0970*/  IMAD R19, R14, R16, R21 ;  /* 0x000000100e137224 */ /* 0x000fe400078e0215 */
[----:B------:R-:W-:-:S02]  /*0980*/  IMAD.MOV.U32 R10, RZ, RZ, R14 ;  /* 0x000000ffff0a7224 */ /* 0x000fc400078e000e */
[----:B------:R-:W-:-:S03]  /*0990*/  IMAD R21, R14, R18, R23 ;  /* 0x000000120e157224 */ /* 0x000fc600078e0217 */
[C---:B------:R-:W-:Y:S02]  /*09a0*/  ISETP.GT.U32.AND P1, PT, R10.reuse, R19, PT ;  /* 0x000000130a00720c */ /* 0x040fe40003f24070 */
[C---:B------:R-:W-:Y:S02]  /*09b0*/  ISETP.GT.U32.AND P2, PT, R10.reuse, R21, PT ;  /* 0x000000150a00720c */ /* 0x040fe40003f44070 */
[----:B------:R-:W-:-:S09]  /*09c0*/  ISETP.GT.U32.AND P0, PT, R10, R5, PT ;  /* 0x000000050a00720c */ /* 0x000fd20003f04070 */
[--C-:B------:R-:W-:Y:S02]  /*09d0*/  @!P1 IMAD.IADD R19, R19, 0x1, -R14.reuse ;  /* 0x0000000113139824 */ /* 0x100fe400078e0a0e */
[----:B------:R-:W-:Y:S02]  /*09e0*/  @!P2 IMAD.IADD R21, R21, 0x1, -R14 ;  /* 0x000000011515a824 */ /* 0x000fe400078e0a0e */
[----:B------:R-:W-:Y:S02]  /*09f0*/  @!P0 IADD3 R5, PT, PT, R5, -R14, RZ ;  /* 0x8000000e05058210 */ /* 0x000fe40007ffe0ff */
[C---:B------:R-:W-:Y:S02]  /*0a00*/  ISETP.GT.U32.AND P4, PT, R10.reuse, R19, PT ;  /* 0x000000130a00720c */ /* 0x040fe40003f84070 */
[C---:B------:R-:W-:Y:S02]  /*0a10*/  ISETP.GT.U32.AND P5, PT, R10.reuse, R5, PT ;  /* 0x000000050a00720c */ /* 0x040fe40003fa4070 */
[----:B------:R-:W-:-:S02]  /*0a20*/  ISETP.GT.U32.AND P3, PT, R10, R21, PT ;  /* 0x000000150a00720c */ /* 0x000fc40003f64070 */
[----:B------:R-:W-:Y:S01]  /*0a30*/  ISETP.GE.AND P0, PT, R24, RZ, PT ;  /* 0x000000ff1800720c */ /* 0x000fe20003f06270 */
[--C-:B------:R-:W-:Y:S01]  /*0a40*/  @!P6 IMAD.IADD R17, R17, 0x1, -R14.reuse ;  /* 0x000000011111e824 */ /* 0x100fe200078e0a0e */
[----:B------:R-:W-:Y:S02]  /*0a50*/  ISETP.GE.AND P1, PT, R13, RZ, PT ;  /* 0x000000ff0d00720c */ /* 0x000fe40003f26270 */
[----:B------:R-:W-:Y:S02]  /*0a60*/  ISETP.GE.AND P2, PT, R12, RZ, PT ;  /* 0x000000ff0c00720c */ /* 0x000fe40003f46270 */
[----:B------:R-:W-:Y:S01]  /*0a70*/  ISETP.GE.AND P6, PT, R15, RZ, PT ;  /* 0x000000ff0f00720c */ /* 0x000fe20003fc6270 */
[--C-:B------:R-:W-:Y:S02]  /*0a80*/  @!P4 IMAD.IADD R19, R19, 0x1, -R14.reuse ;  /* 0x000000011313c824 */ /* 0x100fe400078e0a0e */
[----:B------:R-:W-:Y:S02]  /*0a90*/  @!P5 IADD3 R5, PT, PT, R5, -R14, RZ ;  /* 0x8000000e0505d210 */ /* 0x000fe40007ffe0ff */
[----:B------:R-:W-:Y:S01]  /*0aa0*/  @!P3 IMAD.IADD R21, R21, 0x1, -R14 ;  /* 0x000000011515b824 */ /* 0x000fe200078e0a0e */
[----:B------:R-:W-:Y:S01]  /*0ab0*/  ISETP.NE.AND P3, PT, R8, RZ, PT ;  /* 0x000000ff0800720c */ /* 0x000fe20003f65270 */
[----:B------:R-:W-:Y:S01]  /*0ac0*/  @!P0 IMAD.MOV R17, RZ, RZ, -R17 ;  /* 0x000000ffff118224 */ /* 0x000fe200078e0a11 */
[----:B------:R-:W-:Y:S01]  /*0ad0*/  LOP3.LUT R18, RZ, R8, RZ, 0x33, !PT ;  /* 0x00000008ff127212 */ /* 0x000fe200078e33ff */
[----:B------:R-:W-:-:S02]  /*0ae0*/  @!P1 IMAD.MOV R19, RZ, RZ, -R19 ;  /* 0x000000ffff139224 */ /* 0x000fc400078e0a13 */
[----:B------:R-:W-:Y:S02]  /*0af0*/  @!P2 IADD3 R5, PT, PT, -R5, RZ, RZ ;  /* 0x000000ff0505a210 */ /* 0x000fe40007ffe1ff */
[----:B------:R-:W-:Y:S01]  /*0b00*/  @!P6 IMAD.MOV R21, RZ, RZ, -R21 ;  /* 0x000000ffff15e224 */ /* 0x000fe200078e0a15 */
[C---:B------:R-:W-:Y:S02]  /*0b10*/  SEL R12, R18.reuse, R17, !P3 ;  /* 0x00000011120c7207 */ /* 0x040fe40005800000 */
[----:B------:R-:W-:Y:S02]  /*0b20*/  ISETP.GE.AND P0, PT, R9, UR4, PT ;  /* 0x0000000409007c0c */ /* 0x000fe4000bf06270 */
[C---:B------:R-:W-:Y:S02]  /*0b30*/  SEL R14, R18.reuse, R5, !P3 ;  /* 0x00000005120e7207 */ /* 0x040fe40005800000 */
[C---:B------:R-:W-:Y:S02]  /*0b40*/  SEL R16, R18.reuse, R19, !P3 ;  /* 0x0000001312107207 */ /* 0x040fe40005800000 */
[----:B------:R-:W-:Y:S01]  /*0b50*/  SEL R18, R18, R21, !P3 ;  /* 0x0000001512127207 */ /* 0x000fe20005800000 */
[--C-:B------:R-:W-:Y:S01]  /*0b60*/  IMAD R12, R12, 0x4, R11.reuse ;  /* 0x000000040c0c7824 */ /* 0x100fe200078e020b */
[----:B------:R-:W-:Y:S01]  /*0b70*/  LEA R14, R14, R11, 0x2 ;  /* 0x0000000b0e0e7211 */ /* 0x000fe200078e10ff */
[----:B------:R-:W-:-:S02]  /*0b80*/  IMAD R16, R16, 0x4, R11 ;  /* 0x0000000410107824 */ /* 0x000fc400078e020b */
[----:B------:R-:W-:Y:S01]  /*0b90*/  IMAD R18, R18, 0x4, R11 ;  /* 0x0000000412127824 */ /* 0x000fe200078e020b */
[----:B------:R4:W-:Y:S04]  /*0ba0*/  ATOMS.POPC.INC.32 RZ, [R12+URZ] ;  /* 0x000000000cff7f8c */ /* 0x0009e8000d8000ff */
[----:B------:R4:W-:Y:S04]  /*0bb0*/  ATOMS.POPC.INC.32 RZ, [R14+URZ] ;  /* 0x000000000eff7f8c */ /* 0x0009e8000d8000ff */
[----:B------:R4:W-:Y:S04]  /*0bc0*/  ATOMS.POPC.INC.32 RZ, [R16+URZ] ;  /* 0x0000000010ff7f8c */ /* 0x0009e8000d8000ff */
[----:B------:R4:W-:Y:S01]  /*0bd0*/  ATOMS.POPC.INC.32 RZ, [R18+URZ] ;  /* 0x0000000012ff7f8c */ /* 0x0009e2000d8000ff */
[----:B------:R-:W-:Y:S05]  /*0be0*/  @!P0 BRA `(.L_x_8) ;  /* 0xfffffff800cc8947 */ /* 0x000fea000383ffff */
.L_x_4:
[----:B012---:R-:W-:Y:S05]  /*0bf0*/  BSYNC.RECONVERGENT B0 ;  /* 0x0000000000007941 */ /* 0x007fea0003800200 */
.L_x_3:
[----:B------:R-:W-:Y:S01]  /*0c00*/  BAR.SYNC.DEFER_BLOCKING 0x0 ;  /* 0x0000000000007b1d */ /* 0x000fe20000010000 */
[----:B------:R-:W-:-:S13]  /*0c10*/  ISETP.GE.AND P0, PT, R7, R8, PT ;  /* 0x000000080700720c */ /* 0x000fda0003f06270 */
[----:B------:R-:W-:Y:S05]  /*0c20*/  @P0 EXIT ;  /* 0x000000000000094d */ /* 0x000fea0003800000 */
[----:B------:R-:W0:Y:S01]  /*0c30*/  S2UR UR5, SR_CgaCtaId ;  /* 0x00000000000579c3 */ /* 0x000e220000008800 */
[----:B------:R-:W-:Y:S01]  /*0c40*/  UMOV UR4, 0x400 ;  /* 0x0000040000047882 */ /* 0x000fe20000000000 */
[----:B------:R-:W1:Y:S06]  /*0c50*/  LDCU UR8, c[0x0][0x394] ;  /* 0x00007280ff0877ac */ /* 0x000e6c0008000800 */
[----:B------:R-:W2:Y:S01]  /*0c60*/  LDC.64 R4, c[0x0][0x388] ;  /* 0x0000e200ff047b82 */ /* 0x000ea20000000a00 */
[----:B01----:R-:W-:-:S12]  /*0c70*/  ULEA UR4, UR5, UR4, 0x18 ;  /* 0x0000000405047291 */ /* 0x003fd8000f8ec0ff */
.L_x_11:
[----:B0-----:R-:W-:Y:S01]  /*0c80*/  LEA R2, R7, UR4, 0x2 ;  /* 0x0000000407027c11 */ /* 0x001fe2000f8e10ff */
[----:B------:R-:W-:Y:S04]  /*0c90*/  BSSY.RECONVERGENT B0, `(.L_x_9) ;  /* 0x0000006000007945 */ /* 0x000fe80003800200 */
[----:B------:R-:W0:Y:S02]  /*0ca0*/  LDS R9, [R2] ;  /* 0x0000000002097984 */ /* 0x000e240000000800 */
[----:B0-----:R-:W-:-:S13]  /*0cb0*/  ISETP.GE.AND P0, PT, R9, 0x1, PT ;  /* 0x000000010900780c */ /* 0x001fda0003f06270 */
[----:B------:R-:W-:Y:S05]  /*0cc0*/  @!P0 BRA `(.L_x_10) ;  /* 0x0000000000088947 */ /* 0x000fea0003800000 */
[----:B--2---:R-:W-:-:S05]  /*0cd0*/  IMAD.WIDE R2, R7, 0x4, R4 ;  /* 0x0000000407027825 */ /* 0x004fca00078e0204 */
[----:B------:R0:W-:Y:S02]  /*0ce0*/  REDG.E.ADD.STRONG.GPU desc[UR6][R2.64], R9 ;  /* 0x000000090200798e */ /* 0x0001e4000c12e106 */
.L_x_10:
[----:B------:R-:W-:Y:S05]  /*0cf0*/  BSYNC.RECONVERGENT B0 ;  /* 0x0000000000007941 */ /* 0x000fea0003800200 */
.L_x_9:
[----:B------:R-:W-:-:S05]  /*0d00*/  IMAD.IADD R7, R0, 0x1, R7 ;  /* 0x0000000100077824 */ /* 0x000fca00078e0207 */
[----:B------:R-:W-:-:S13]  /*0d10*/  ISETP.GE.AND P0, PT, R7, UR8, PT ;  /* 0x0000000807007c0c */ /* 0x000fda000bf06270 */
[----:B------:R-:W-:Y:S05]  /*0d20*/  @!P0 BRA `(.L_x_11) ;  /* 0xfffffffc00d48947 */ /* 0x000fea000383ffff */
[----:B------:R-:W-:Y:S05]  /*0d30*/  EXIT ;  /* 0x000000000000794d */ /* 0x000fea0003800000 */
.L_x_12:
[----:B------:R-:W-:-:S00]  /*0d40*/  BRA `(.L_x_12) ;  /* 0xfffffffc00fc7947 */ /* 0x000fc0000383ffff */
[----:B------:R-:W-:-:S00]  /*0d50*/  NOP ;  /* 0x0000000000007918 */ /* 0x000fc00000000000 */
        /* <DEDUP_REMOVED lines=10> */
.L_x_26:


//--------------------- .text._Z25histogram_h100_dsm_kernelPKiPiiii --------------------------
	.section	.text._Z25histogram_h100_dsm_kernelPKiPiiii,"ax",@progbits
	.align	128
        .global         _Z25histogram_h100_dsm_kernelPKiPiiii
        .type           _Z25histogram_h100_dsm_kernelPKiPiiii,@function
        .size           _Z25histogram_h100_dsm_kernelPKiPiiii,(.L_x_27 - _Z25histogram_h100_dsm_kernelPKiPiiii)
        .other          _Z25histogram_h100_dsm_kernelPKiPiiii,@"STO_CUDA_ENTRY STV_DEFAULT"
_Z25histogram_h100_dsm_kernelPKiPiiii:
.text._Z25histogram_h100_dsm_kernelPKiPiiii:
        /* <DEDUP_REMOVED lines=18> */
.L_x_15:
[----:B------:R-:W-:Y:S02]  /*0120*/  IMAD R4, R3, 0x4, R2 ;  /* 0x0000000403047824 */ /* 0x000fe400078e0202 */
[----:B------:R-:W-:-:S03]  /*0130*/  IMAD.IADD R3, R0, 0x1, R3 ;  /* 0x0000000100037824 */ /* 0x000fc600078e0203 */
[----:B------:R0:W-:Y:S02]  /*0140*/  STS [R4], RZ ;  /* 0x000000ff04007388 */ /* 0x0001e40000000800 */
[----:B------:R-:W-:-:S13]  /*0150*/  ISETP.GE.AND P0, PT, R3, R8, PT ;  /* 0x000000080300720c */ /* 0x000fda0003f06270 */
[----:B0-----:R-:W-:Y:S05]  /*0160*/  @!P0 BRA `(.L_x_15) ;  /* 0xfffffffc00ec8947 */ /* 0x001fea000383ffff */
.L_x_14:
[----:B------:R-:W-:Y:S05]  /*0170*/  BSYNC.RECONVERGENT B0 ;  /* 0x0000000000007941 */ /* 0x000fea0003800200 */
.L_x_13:
        /* <DEDUP_REMOVED lines=54> */
.L_x_20:
        /* <DEDUP_REMOVED lines=21> */
.L_x_19:
[----:B012---:R-:W-:Y:S05]  /*0630*/  BSYNC.RECONVERGENT B1 ;  /* 0x0000000000017941 */ /* 0x007fea0003800200 */
.L_x_18:
        /* <DEDUP_REMOVED lines=14> */
.L_x_21:
        /* <DEDUP_REMOVED lines=77> */
.L_x_17:
[----:B012---:R-:W-:Y:S05]  /*0bf0*/  BSYNC.RECONVERGENT B0 ;  /* 0x0000000000007941 */ /* 0x007fea0003800200 */
.L_x_16:
        /* <DEDUP_REMOVED lines=8> */
.L_x_24:
[----:B0-----:R-:W-:Y:S01]  /*0c80*/  LEA R2, R7, UR4, 0x2 ;  /* 0x0000000407027c11 */ /* 0x001fe2000f8e10ff */
[----:B------:R-:W-:Y:S04]  /*0c90*/  BSSY.RECONVERGENT B0, `(.L_x_22) ;  /* 0x0000006000007945 */ /* 0x000fe80003800200 */
[----:B------:R-:W0:Y:S02]  /*0ca0*/  LDS R9, [R2] ;  /* 0x0000000002097984 */ /* 0x000e240000000800 */
[----:B0-----:R-:W-:-:S13]  /*0cb0*/  ISETP.GE.AND P0, PT, R9, 0x1, PT ;  /* 0x000000010900780c */ /* 0x001fda0003f06270 */
[----:B------:R-:W-:Y:S05]  /*0cc0*/  @!P0 BRA `(.L_x_23) ;  /* 0x0000000000088947 */ /* 0x000fea0003800000 */
[----:B--2---:R-:W-:-:S05]  /*0cd0*/  IMAD.WIDE R2, R7, 0x4, R4 ;  /* 0x0000000407027825 */ /* 0x004fca00078e0204 */
[----:B------:R0:W-:Y:S02]  /*0ce0*/  REDG.E.ADD.STRONG.GPU desc[UR6][R2.64], R9 ;  /* 0x000000090200798e */ /* 0x0001e4000c12e106 */
.L_x_23:
[----:B------:R-:W-:Y:S05]  /*0cf0*/  BSYNC.RECONVERGENT B0 ;  /* 0x0000000000007941 */ /* 0x000fea0003800200 */
.L_x_22:
[----:B------:R-:W-:-:S05]  /*0d00*/  IMAD.IADD R7, R0, 0x1, R7 ;  /* 0x0000000100077824 */ /* 0x000fca00078e0207 */
[----:B------:R-:W-:-:S13]  /*0d10*/  ISETP.GE.AND P0, PT, R7, UR8, PT ;  /* 0x0000000807007c0c */ /* 0x000fda000bf06270 */
[----:B------:R-:W-:Y:S05]  /*0d20*/  @!P0 BRA `(.L_x_24) ;  /* 0xfffffffc00d48947 */ /* 0x000fea000383ffff */
[----:B------:R-:W-:Y:S05]  /*0d30*/  EXIT ;  /* 0x000000000000794d */ /* 0x000fea0003800000 */
.L_x_25:
        /* <DEDUP_REMOVED lines=12> */
.L_x_27:


//--------------------- .nv.shared._Z21histogram_h100_kernelPKiPiii --------------------------
	.section	.nv.shared._Z21histogram_h100_kernelPKiPiii,"aw",@nobits
	.sectionflags	@""
	.align	16
	.zero		1024


//--------------------- .nv.shared.reserved.0     --------------------------
	.section	.nv.shared.reserved.0,"aw",@nobits
	.weak		__nv_reservedSMEM_offset_0_alias
	.size		__nv_reservedSMEM_offset_0_alias, 0, 64
	.other		__nv_reservedSMEM_offset_0_alias,@"STO_CUDA_RESERVED_SHARED STV_DEFAULT"
__nv_reservedSMEM_offset_0_alias:
	.zero		0
	.zero		64


//--------------------- .nv.shared._Z25histogram_h100_dsm_kernelPKiPiiii --------------------------
	.section	.nv.shared._Z25histogram_h100_dsm_kernelPKiPiiii,"aw",@nobits
	.sectionflags	@""
	.align	16
	.zero		1024


//--------------------- .nv.constant0._Z21histogram_h100_kernelPKiPiii --------------------------
	.section	.nv.constant0._Z21histogram_h100_kernelPKiPiii,"a",@progbits
	.sectionflags	@""
	.align	4
.nv.constant0._Z21histogram_h100_kernelPKiPiii:
	.zero		920


//--------------------- .nv.constant0._Z25histogram_h100_dsm_kernelPKiPiiii --------------------------
	.section	.nv.constant0._Z25histogram_h100_dsm_kernelPKiPiiii,"a",@progbits
	.sectionflags	@""
	.align	4
.nv.constant0._Z25histogram_h100_dsm_kernelPKiPiiii:
	.zero		924


//--------------------- SYMBOLS --------------------------

	.type		.nv.reservedSmem.offset0,@object
	.size		.nv.reservedSmem.offset0,0x4
	.type		.nv.reservedSmem.cap,@object
	.size		.nv.reservedSmem.cap,0x4
